//
// Generated by NVIDIA NVVM Compiler
//
// Compiler Build ID: CL-36424714
// Cuda compilation tools, release 13.0, V13.0.88
// Based on NVVM 20.0.0
//

.version 9.0
.target sm_100
.address_size 64

	// .globl	_Z6kernelP6SphereP6uchar3ii

.visible .entry _Z6kernelP6SphereP6uchar3ii(
	.param .u64 .ptr .align 1 _Z6kernelP6SphereP6uchar3ii_param_0,
	.param .u64 .ptr .align 1 _Z6kernelP6SphereP6uchar3ii_param_1,
	.param .u32 _Z6kernelP6SphereP6uchar3ii_param_2,
	.param .u32 _Z6kernelP6SphereP6uchar3ii_param_3
)
{
	.reg .pred 	%p<10>;
	.reg .b32 	%r<29>;
	.reg .b32 	%f<159>;
	.reg .b64 	%rd<11>;

	ld.param.u64 	%rd5, [_Z6kernelP6SphereP6uchar3ii_param_0];
	ld.param.u64 	%rd4, [_Z6kernelP6SphereP6uchar3ii_param_1];
	ld.param.u32 	%r5, [_Z6kernelP6SphereP6uchar3ii_param_2];
	ld.param.u32 	%r6, [_Z6kernelP6SphereP6uchar3ii_param_3];
	cvta.to.global.u64 	%rd6, %rd5;
	mov.u32 	%r7, %tid.x;
	mov.u32 	%r8, %ctaid.x;
	mov.u32 	%r9, %ntid.x;
	mad.lo.s32 	%r10, %r8, %r9, %r7;
	mov.u32 	%r11, %tid.y;
	mov.u32 	%r12, %ctaid.y;
	mov.u32 	%r13, %ntid.y;
	mad.lo.s32 	%r14, %r12, %r13, %r11;
	mov.u32 	%r15, %nctaid.x;
	mul.lo.s32 	%r16, %r15, %r9;
	mad.lo.s32 	%r1, %r16, %r14, %r10;
	shr.u32 	%r17, %r5, 31;
	add.s32 	%r18, %r5, %r17;
	shr.s32 	%r19, %r18, 1;
	sub.s32 	%r20, %r10, %r19;
	cvt.rn.f32.s32 	%f1, %r20;
	shr.u32 	%r21, %r6, 31;
	add.s32 	%r22, %r6, %r21;
	shr.s32 	%r23, %r22, 1;
	sub.s32 	%r24, %r14, %r23;
	cvt.rn.f32.s32 	%f2, %r24;
	add.s64 	%rd10, %rd6, 56;
	mov.f32 	%f139, 0f00000000;
	mov.f32 	%f140, 0fD09502F9;
	mov.b32 	%r28, 0;
	mov.f32 	%f138, %f139;
	mov.f32 	%f137, %f139;
$L__BB0_1:
	ld.global.f32 	%f68, [%rd10+-40];
	sub.f32 	%f69, %f1, %f68;
	ld.global.f32 	%f70, [%rd10+-36];
	sub.f32 	%f71, %f2, %f70;
	mul.f32 	%f8, %f69, %f69;
	mul.f32 	%f9, %f71, %f71;
	add.f32 	%f72, %f8, %f9;
	ld.global.f32 	%f73, [%rd10+-44];
	mul.f32 	%f10, %f73, %f73;
	setp.geu.f32 	%p1, %f72, %f10;
	mov.f32 	%f136, 0fD09502F9;
	@%p1 bra 	$L__BB0_3;
	sub.f32 	%f74, %f10, %f8;
	sub.f32 	%f75, %f74, %f9;
	sqrt.rn.f32 	%f76, %f75;
	sqrt.rn.f32 	%f77, %f10;
	div.rn.f32 	%f135, %f76, %f77;
	ld.global.f32 	%f78, [%rd10+-32];
	add.f32 	%f136, %f76, %f78;
$L__BB0_3:
	setp.leu.f32 	%p2, %f136, %f140;
	@%p2 bra 	$L__BB0_5;
	ld.global.f32 	%f79, [%rd10+-56];
	mul.f32 	%f137, %f135, %f79;
	ld.global.f32 	%f80, [%rd10+-52];
	mul.f32 	%f138, %f135, %f80;
	ld.global.f32 	%f81, [%rd10+-48];
	mul.f32 	%f139, %f135, %f81;
	mov.f32 	%f140, %f136;
$L__BB0_5:
	ld.global.f32 	%f83, [%rd10+-12];
	sub.f32 	%f84, %f1, %f83;
	ld.global.f32 	%f85, [%rd10+-8];
	sub.f32 	%f86, %f2, %f85;
	mul.f32 	%f22, %f84, %f84;
	mul.f32 	%f23, %f86, %f86;
	add.f32 	%f87, %f22, %f23;
	ld.global.f32 	%f88, [%rd10+-16];
	mul.f32 	%f24, %f88, %f88;
	setp.geu.f32 	%p3, %f87, %f24;
	mov.f32 	%f142, 0fD09502F9;
	@%p3 bra 	$L__BB0_7;
	sub.f32 	%f89, %f24, %f22;
	sub.f32 	%f90, %f89, %f23;
	sqrt.rn.f32 	%f91, %f90;
	sqrt.rn.f32 	%f92, %f24;
	div.rn.f32 	%f135, %f91, %f92;
	ld.global.f32 	%f93, [%rd10+-4];
	add.f32 	%f142, %f91, %f93;
$L__BB0_7:
	setp.leu.f32 	%p4, %f142, %f140;
	@%p4 bra 	$L__BB0_9;
	ld.global.f32 	%f94, [%rd10+-28];
	mul.f32 	%f137, %f135, %f94;
	ld.global.f32 	%f95, [%rd10+-24];
	mul.f32 	%f138, %f135, %f95;
	ld.global.f32 	%f96, [%rd10+-20];
	mul.f32 	%f139, %f135, %f96;
	mov.f32 	%f140, %f142;
$L__BB0_9:
	ld.global.f32 	%f98, [%rd10+16];
	sub.f32 	%f99, %f1, %f98;
	ld.global.f32 	%f100, [%rd10+20];
	sub.f32 	%f101, %f2, %f100;
	mul.f32 	%f36, %f99, %f99;
	mul.f32 	%f37, %f101, %f101;
	add.f32 	%f102, %f36, %f37;
	ld.global.f32 	%f103, [%rd10+12];
	mul.f32 	%f38, %f103, %f103;
	setp.geu.f32 	%p5, %f102, %f38;
	mov.f32 	%f148, 0fD09502F9;
	@%p5 bra 	$L__BB0_11;
	sub.f32 	%f104, %f38, %f36;
	sub.f32 	%f105, %f104, %f37;
	sqrt.rn.f32 	%f106, %f105;
	sqrt.rn.f32 	%f107, %f38;
	div.rn.f32 	%f135, %f106, %f107;
	ld.global.f32 	%f108, [%rd10+24];
	add.f32 	%f148, %f106, %f108;
$L__BB0_11:
	setp.leu.f32 	%p6, %f148, %f140;
	@%p6 bra 	$L__BB0_13;
	ld.global.f32 	%f109, [%rd10];
	mul.f32 	%f137, %f135, %f109;
	ld.global.f32 	%f110, [%rd10+4];
	mul.f32 	%f138, %f135, %f110;
	ld.global.f32 	%f111, [%rd10+8];
	mul.f32 	%f139, %f135, %f111;
	mov.f32 	%f140, %f148;
$L__BB0_13:
	ld.global.f32 	%f113, [%rd10+44];
	sub.f32 	%f114, %f1, %f113;
	ld.global.f32 	%f115, [%rd10+48];
	sub.f32 	%f116, %f2, %f115;
	mul.f32 	%f50, %f114, %f114;
	mul.f32 	%f51, %f116, %f116;
	add.f32 	%f117, %f50, %f51;
	ld.global.f32 	%f118, [%rd10+40];
	mul.f32 	%f52, %f118, %f118;
	setp.geu.f32 	%p7, %f117, %f52;
	mov.f32 	%f154, 0fD09502F9;
	@%p7 bra 	$L__BB0_15;
	sub.f32 	%f119, %f52, %f50;
	sub.f32 	%f120, %f119, %f51;
	sqrt.rn.f32 	%f121, %f120;
	sqrt.rn.f32 	%f122, %f52;
	div.rn.f32 	%f135, %f121, %f122;
	ld.global.f32 	%f123, [%rd10+52];
	add.f32 	%f154, %f121, %f123;
$L__BB0_15:
	setp.leu.f32 	%p8, %f154, %f140;
	@%p8 bra 	$L__BB0_17;
	ld.global.f32 	%f124, [%rd10+28];
	mul.f32 	%f137, %f135, %f124;
	ld.global.f32 	%f125, [%rd10+32];
	mul.f32 	%f138, %f135, %f125;
	ld.global.f32 	%f126, [%rd10+36];
	mul.f32 	%f139, %f135, %f126;
	mov.f32 	%f140, %f154;
$L__BB0_17:
	add.s32 	%r28, %r28, 4;
	add.s64 	%rd10, %rd10, 112;
	setp.ne.s32 	%p9, %r28, 20;
	@%p9 bra 	$L__BB0_1;
	cvta.to.global.u64 	%rd7, %rd4;
	mul.f32 	%f127, %f137, 0f437F0000;
	cvt.rzi.u32.f32 	%r25, %f127;
	mul.f32 	%f128, %f138, 0f437F0000;
	cvt.rzi.u32.f32 	%r26, %f128;
	mul.f32 	%f129, %f139, 0f437F0000;
	cvt.rzi.u32.f32 	%r27, %f129;
	mul.wide.s32 	%rd8, %r1, 3;
	add.s64 	%rd9, %rd7, %rd8;
	st.global.u8 	[%rd9], %r25;
	st.global.u8 	[%rd9+1], %r26;
	st.global.u8 	[%rd9+2], %r27;
	ret;

}


// ===== COMPILED SASS (sm_100) =====

	.target	sm_100

	.elftype	@"ET_EXEC"


//--------------------- .note.nv.tkinfo           --------------------------
	.section	.note.nv.tkinfo,"",@"SHT_NOTE"
	.sectionflags	@"SHF_NOTE_NV_TKINFO"
	.tkinfo
        /*0018*/ 	.word	0x00000002
        /*0030*/ 	.string	""
        /*0030*/ 	.string	"ptxas"
        /*0030*/ 	.string	"Cuda compilation tools, release 13.0, V13.0.88"
        /*0030*/ 	.string	"Build cuda_13.0.r13.0/compiler.36424714_0"
        /*0030*/ 	.string	"-arch sm_100 -m 64 "



//--------------------- .note.nv.cuinfo           --------------------------
	.section	.note.nv.cuinfo,"",@"SHT_NOTE"
	.sectionflags	@"SHF_NOTE_NV_CUINFO"
        /*0018*/ 	.short	0x0002
        /*001a*/ 	.short	0x0064
        /*001c*/ 	.short	0x0082
	.zero		2


//--------------------- .nv.info                  --------------------------
	.section	.nv.info,"",@"SHT_CUDA_INFO"
	.align	4


	//----- nvinfo : EIATTR_REGCOUNT
	.align		4
        /*0000*/ 	.byte	0x04, 0x2f
        /*0002*/ 	.short	(.L_1 - .L_0)
	.align		4
.L_0:
        /*0004*/ 	.word	index@(_Z6kernelP6SphereP6uchar3ii)
        /*0008*/ 	.word	0x00000017


	//----- nvinfo : EIATTR_FRAME_SIZE
	.align		4
.L_1:
        /*000c*/ 	.byte	0x04, 0x11
        /*000e*/ 	.short	(.L_3 - .L_2)
	.align		4
.L_2:
        /*0010*/ 	.word	index@($__internal_1_$__cuda_sm3x_div_rn_noftz_f32_slowpath)
        /*0014*/ 	.word	0x00000000


	//----- nvinfo : EIATTR_FRAME_SIZE
	.align		4
.L_3:
        /*0018*/ 	.byte	0x04, 0x11
        /*001a*/ 	.short	(.L_5 - .L_4)
	.align		4
.L_4:
        /*001c*/ 	.word	index@($__internal_0_$__cuda_sm20_sqrt_rn_f32_slowpath)
        /*0020*/ 	.word	0x00000000


	//----- nvinfo : EIATTR_FRAME_SIZE
	.align		4
.L_5:
        /*0024*/ 	.byte	0x04, 0x11
        /*0026*/ 	.short	(.L_7 - .L_6)
	.align		4
.L_6:
        /*0028*/ 	.word	index@(_Z6kernelP6SphereP6uchar3ii)
        /*002c*/ 	.word	0x00000000


	//----- nvinfo : EIATTR_MIN_STACK_SIZE
	.align		4
.L_7:
        /*0030*/ 	.byte	0x04, 0x12
        /*0032*/ 	.short	(.L_9 - .L_8)
	.align		4
.L_8:
        /*0034*/ 	.word	index@(_Z6kernelP6SphereP6uchar3ii)
        /*0038*/ 	.word	0x00000000
.L_9:


//--------------------- .nv.compat                --------------------------
	.section	.nv.compat,"",@"SHT_CUDA_COMPAT_INFO"
	.align	4
        /*0000*/ 	.byte	0x02, 0x09, 0x00, 0x00, 0x02, 0x02, 0x01, 0x00, 0x02, 0x05, 0x05, 0x00, 0x03, 0x07, 0x01, 0x01
        /*0010*/ 	.byte	0x02, 0x03, 0x00, 0x00, 0x02, 0x06, 0x01, 0x00, 0x04, 0x0b, 0x08, 0x00, 0x01, 0x00, 0x00, 0x00
        /*0020*/ 	.byte	0x00, 0x00, 0x00, 0x00


//--------------------- .nv.info._Z6kernelP6SphereP6uchar3ii --------------------------
	.section	.nv.info._Z6kernelP6SphereP6uchar3ii,"",@"SHT_CUDA_INFO"
	.sectionflags	@""
	.align	4


	//----- nvinfo : EIATTR_CUDA_API_VERSION
	.align		4
        /*0000*/ 	.byte	0x04, 0x37
        /*0002*/ 	.short	(.L_11 - .L_10)
.L_10:
        /*0004*/ 	.word	0x00000082


	//----- nvinfo : EIATTR_KPARAM_INFO
	.align		4
.L_11:
        /*0008*/ 	.byte	0x04, 0x17
        /*000a*/ 	.short	(.L_13 - .L_12)
.L_12:
        /*000c*/ 	.word	0x00000000
        /*0010*/ 	.short	0x0003
        /*0012*/ 	.short	0x0014
        /*0014*/ 	.byte	0x00, 0xf0, 0x11, 0x00


	//----- nvinfo : EIATTR_KPARAM_INFO
	.align		4
.L_13:
        /*0018*/ 	.byte	0x04, 0x17
        /*001a*/ 	.short	(.L_15 - .L_14)
.L_14:
        /*001c*/ 	.word	0x00000000
        /*0020*/ 	.short	0x0002
        /*0022*/ 	.short	0x0010
        /*0024*/ 	.byte	0x00, 0xf0, 0x11, 0x00


	//----- nvinfo : EIATTR_KPARAM_INFO
	.align		4
.L_15:
        /*0028*/ 	.byte	0x04, 0x17
        /*002a*/ 	.short	(.L_17 - .L_16)
.L_16:
        /*002c*/ 	.word	0x00000000
        /*0030*/ 	.short	0x0001
        /*0032*/ 	.short	0x0008
        /*0034*/ 	.byte	0x00, 0xf5, 0x21, 0x00


	//----- nvinfo : EIATTR_KPARAM_INFO
	.align		4
.L_17:
        /*0038*/ 	.byte	0x04, 0x17
        /*003a*/ 	.short	(.L_19 - .L_18)
.L_18:
        /*003c*/ 	.word	0x00000000
        /*0040*/ 	.short	0x0000
        /*0042*/ 	.short	0x0000
        /*0044*/ 	.byte	0x00, 0xf5, 0x21, 0x00


	//----- nvinfo : EIATTR_SPARSE_MMA_MASK
	.align		4
.L_19:
        /*0048*/ 	.byte	0x03, 0x50
        /*004a*/ 	.short	0x0000


	//----- nvinfo : EIATTR_MAXREG_COUNT
	.align		4
        /*004c*/ 	.byte	0x03, 0x1b
        /*004e*/ 	.short	0x00ff


	//----- nvinfo : EIATTR_MERCURY_ISA_VERSION
	.align		4
        /*0050*/ 	.byte	0x03, 0x5f
        /*0052*/ 	.short	0x0101


	//----- nvinfo : EIATTR_VRC_CTA_INIT_COUNT
	.align		4
        /*0054*/ 	.byte	0x02, 0x4a
	.zero		1
	.zero		1


	//----- nvinfo : EIATTR_EXIT_INSTR_OFFSETS
	.align		4
        /*0058*/ 	.byte	0x04, 0x1c
        /*005a*/ 	.short	(.L_21 - .L_20)


	//   ....[0]....
.L_20:
        /*005c*/ 	.word	0x00001430


	//----- nvinfo : EIATTR_CRS_STACK_SIZE
	.align		4
.L_21:
        /*0060*/ 	.byte	0x04, 0x1e
        /*0062*/ 	.short	(.L_23 - .L_22)
.L_22:
        /*0064*/ 	.word	0x00000000


	//----- nvinfo : EIATTR_CBANK_PARAM_SIZE
	.align		4
.L_23:
        /*0068*/ 	.byte	0x03, 0x19
        /*006a*/ 	.short	0x0018


	//----- nvinfo : EIATTR_PARAM_CBANK
	.align		4
        /*006c*/ 	.byte	0x04, 0x0a
        /*006e*/ 	.short	(.L_25 - .L_24)
	.align		4
.L_24:
        /*0070*/ 	.word	index@(.nv.constant0._Z6kernelP6SphereP6uchar3ii)
        /*0074*/ 	.short	0x0380
        /*0076*/ 	.short	0x0018


	//----- nvinfo : EIATTR_SW_WAR
	.align		4
.L_25:
        /*0078*/ 	.byte	0x04, 0x36
        /*007a*/ 	.short	(.L_27 - .L_26)
.L_26:
        /*007c*/ 	.word	0x00000008
.L_27:


//--------------------- .nv.callgraph             --------------------------
	.section	.nv.callgraph,"",@"SHT_CUDA_CALLGRAPH"
	.align	4
	.sectionentsize	8
	.align		4
        /*0000*/ 	.word	0x00000000
	.align		4
        /*0004*/ 	.word	0xffffffff
	.align		4
        /*0008*/ 	.word	0x00000000
	.align		4
        /*000c*/ 	.word	0xfffffffe
	.align		4
        /*0010*/ 	.word	0x00000000
	.align		4
        /*0014*/ 	.word	0xfffffffd
	.align		4
        /*0018*/ 	.word	0x00000000
	.align		4
        /*001c*/ 	.word	0xfffffffc


//--------------------- .text._Z6kernelP6SphereP6uchar3ii --------------------------
	.section	.text._Z6kernelP6SphereP6uchar3ii,"ax",@progbits
	.align	128
        .global         _Z6kernelP6SphereP6uchar3ii
        .type           _Z6kernelP6SphereP6uchar3ii,@function
        .size           _Z6kernelP6SphereP6uchar3ii,(.L_x_57 - _Z6kernelP6SphereP6uchar3ii)
        .other          _Z6kernelP6SphereP6uchar3ii,@"STO_CUDA_ENTRY STV_DEFAULT"
_Z6kernelP6SphereP6uchar3ii:
.text._Z6kernelP6SphereP6uchar3ii:
[----:B------:R-:W-:Y:S01]  /*0000*/  LDC R1, c[0x0][0x37c] ;  /* 0x0000df00ff017b82 */ /* 0x000fe20000000800 */
[----:B------:R-:W0:Y:S07]  /*0010*/  S2R R3, SR_TID.Y ;  /* 0x0000000000037919 */ /* 0x000e2e0000002200 */
[----:B------:R-:W1:Y:S01]  /*0020*/  LDC R5, c[0x0][0x360] ;  /* 0x0000d800ff057b82 */ /* 0x000e620000000800 */
[----:B------:R-:W2:Y:S01]  /*0030*/  LDCU.64 UR4, c[0x0][0x390] ;  /* 0x00007200ff0477ac */ /* 0x000ea20008000a00 */
[----:B------:R-:W-:Y:S01]  /*0040*/  HFMA2 R12, -RZ, RZ, 0, 0 ;  /* 0x00000000ff0c7431 */ /* 0x000fe200000001ff */
[----:B------:R-:W3:Y:S01]  /*0050*/  S2R R0, SR_TID.X ;  /* 0x0000000000007919 */ /* 0x000ee20000002100 */
[----:B------:R-:W-:Y:S01]  /*0060*/  HFMA2 R10, -RZ, RZ, 0, 0 ;  /* 0x00000000ff0a7431 */ /* 0x000fe200000001ff */
[----:B------:R-:W4:Y:S01]  /*0070*/  LDCU.64 UR6, c[0x0][0x380] ;  /* 0x00007000ff0677ac */ /* 0x000f220008000a00 */
[----:B------:R-:W-:-:S02]  /*0080*/  MOV R11, 0xd09502f9 ;  /* 0xd09502f9000b7802 */ /* 0x000fc40000000f00 */
[----:B------:R-:W0:Y:S01]  /*0090*/  S2UR UR8, SR_CTAID.Y ;  /* 0x00000000000879c3 */ /* 0x000e220000002600 */
[----:B------:R-:W-:-:S07]  /*00a0*/  MOV R9, RZ ;  /* 0x000000ff00097202 */ /* 0x000fce0000000f00 */
[----:B------:R-:W0:Y:S01]  /*00b0*/  LDC R2, c[0x0][0x364] ;  /* 0x0000d900ff027b82 */ /* 0x000e220000000800 */
[----:B------:R-:W1:Y:S01]  /*00c0*/  LDCU UR11, c[0x0][0x370] ;  /* 0x00006e00ff0b77ac */ /* 0x000e620008000800 */
[----:B--2---:R-:W-:Y:S02]  /*00d0*/  ULEA.HI UR4, UR4, UR4, URZ, 0x1 ;  /* 0x0000000404047291 */ /* 0x004fe4000f8f08ff */
[----:B------:R-:W-:-:S04]  /*00e0*/  ULEA.HI UR5, UR5, UR5, URZ, 0x1 ;  /* 0x0000000505057291 */ /* 0x000fc8000f8f08ff */
[----:B------:R-:W3:Y:S01]  /*00f0*/  S2UR UR10, SR_CTAID.X ;  /* 0x00000000000a79c3 */ /* 0x000ee20000002500 */
[----:B----4-:R-:W-:Y:S02]  /*0100*/  UIADD3 UR6, UP0, UPT, UR6, 0x38, URZ ;  /* 0x0000003806067890 */ /* 0x010fe4000ff1e0ff */
[----:B------:R-:W-:Y:S02]  /*0110*/  USHF.R.S32.HI UR4, URZ, 0x1, UR4 ;  /* 0x00000001ff047899 */ /* 0x000fe40008011404 */
[----:B------:R-:W-:Y:S02]  /*0120*/  USHF.R.S32.HI UR5, URZ, 0x1, UR5 ;  /* 0x00000001ff057899 */ /* 0x000fe40008011405 */
[----:B------:R-:W-:Y:S01]  /*0130*/  UIADD3.X UR7, UPT, UPT, URZ, UR7, URZ, UP0, !UPT ;  /* 0x00000007ff077290 */ /* 0x000fe200087fe4ff */
[----:B------:R-:W-:Y:S01]  /*0140*/  MOV R4, UR6 ;  /* 0x0000000600047c02 */ /* 0x000fe20008000f00 */
[----:B-1----:R-:W-:Y:S02]  /*0150*/  IMAD R8, R5, UR11, RZ ;  /* 0x0000000b05087c24 */ /* 0x002fe4000f8e02ff */
[----:B0-----:R-:W-:Y:S01]  /*0160*/  IMAD R3, R2, UR8, R3 ;  /* 0x0000000802037c24 */ /* 0x001fe2000f8e0203 */
[----:B------:R-:W0:Y:S04]  /*0170*/  LDCU.64 UR8, c[0x0][0x358] ;  /* 0x00006b00ff0877ac */ /* 0x000e280008000a00 */
[----:B------:R-:W-:Y:S01]  /*0180*/  IADD3 R6, PT, PT, R3, -UR5, RZ ;  /* 0x8000000503067c10 */ /* 0x000fe2000fffe0ff */
[----:B---3--:R-:W-:Y:S01]  /*0190*/  IMAD R0, R5, UR10, R0 ;  /* 0x0000000a05007c24 */ /* 0x008fe2000f8e0200 */
[----:B------:R-:W-:-:S02]  /*01a0*/  MOV R5, UR7 ;  /* 0x0000000700057c02 */ /* 0x000fc40008000f00 */
[----:B------:R-:W-:Y:S01]  /*01b0*/  I2FP.F32.S32 R6, R6 ;  /* 0x0000000600067245 */ /* 0x000fe20000201400 */
[----:B------:R-:W-:Y:S01]  /*01c0*/  IMAD R8, R3, R8, R0 ;  /* 0x0000000803087224 */ /* 0x000fe200078e0200 */
[----:B------:R-:W-:Y:S01]  /*01d0*/  IADD3 R7, PT, PT, R0, -UR4, RZ ;  /* 0x8000000400077c10 */ /* 0x000fe2000fffe0ff */
[----:B------:R-:W-:-:S03]  /*01e0*/  UMOV UR4, URZ ;  /* 0x000000ff00047c82 */ /* 0x000fc60008000000 */
[----:B------:R-:W-:-:S07]  /*01f0*/  I2FP.F32.S32 R7, R7 ;  /* 0x0000000700077245 */ /* 0x000fce0000201400 */
.L_x_42:
[----:B0-----:R-:W2:Y:S04]  /*0200*/  LDG.E R2, desc[UR8][R4.64+-0x28] ;  /* 0xffffd80804027981 */ /* 0x001ea8000c1e1900 */
[----:B------:R-:W3:Y:S04]  /*0210*/  LDG.E R3, desc[UR8][R4.64+-0x24] ;  /* 0xffffdc0804037981 */ /* 0x000ee8000c1e1900 */
[----:B------:R-:W4:Y:S01]  /*0220*/  LDG.E R14, desc[UR8][R4.64+-0x2c] ;  /* 0xffffd408040e7981 */ /* 0x000f22000c1e1900 */
[----:B------:R-:W-:Y:S01]  /*0230*/  UIADD3 UR4, UPT, UPT, UR4, 0x4, URZ ;  /* 0x0000000404047890 */ /* 0x000fe2000fffe0ff */
[----:B------:R-:W-:Y:S03]  /*0240*/  BSSY.RECONVERGENT B0, `(.L_x_0) ;  /* 0x0000039000007945 */ /* 0x000fe60003800200 */
[----:B------:R-:W-:Y:S01]  /*0250*/  UISETP.NE.AND UP0, UPT, UR4, 0x14, UPT ;  /* 0x000000140400788c */ /* 0x000fe2000bf05270 */
[----:B--2---:R-:W-:Y:S01]  /*0260*/  FADD R2, R7, -R2 ;  /* 0x8000000207027221 */ /* 0x004fe20000000000 */
[----:B---3--:R-:W-:-:S03]  /*0270*/  FADD R3, R6, -R3 ;  /* 0x8000000306037221 */ /* 0x008fc60000000000 */
[----:B------:R-:W-:Y:S01]  /*0280*/  FMUL R13, R2, R2 ;  /* 0x00000002020d7220 */ /* 0x000fe20000400000 */
[----:B------:R-:W-:Y:S02]  /*0290*/  IMAD.MOV.U32 R2, RZ, RZ, -0x2f6afd07 ;  /* 0xd09502f9ff027424 */ /* 0x000fe400078e00ff */
[----:B------:R-:W-:Y:S01]  /*02a0*/  FMUL R15, R3, R3 ;  /* 0x00000003030f7220 */ /* 0x000fe20000400000 */
[----:B----4-:R-:W-:-:S03]  /*02b0*/  FMUL R14, R14, R14 ;  /* 0x0000000e0e0e7220 */ /* 0x010fc60000400000 */
[----:B------:R-:W-:-:S05]  /*02c0*/  FADD R3, R13, R15 ;  /* 0x0000000f0d037221 */ /* 0x000fca0000000000 */
[----:B------:R-:W-:-:S13]  /*02d0*/  FSETP.GEU.AND P0, PT, R3, R14, PT ;  /* 0x0000000e0300720b */ /* 0x000fda0003f0e000 */
[----:B------:R-:W-:Y:S05]  /*02e0*/  @P0 BRA `(.L_x_1) ;  /* 0x0000000000b80947 */ /* 0x000fea0003800000 */
[----:B------:R-:W-:Y:S01]  /*02f0*/  FADD R0, -R13, R14 ;  /* 0x0000000e0d007221 */ /* 0x000fe20000000100 */
[----:B------:R-:W-:Y:S03]  /*0300*/  BSSY.RECONVERGENT B1, `(.L_x_2) ;  /* 0x000000e000017945 */ /* 0x000fe60003800200 */
[----:B------:R-:W-:-:S04]  /*0310*/  FADD R0, -R15, R0 ;  /* 0x000000000f007221 */ /* 0x000fc80000000100 */
[----:B------:R0:W1:Y:S01]  /*0320*/  MUFU.RSQ R3, R0 ;  /* 0x0000000000037308 */ /* 0x0000620000001400 */
[----:B------:R-:W-:-:S04]  /*0330*/  IADD3 R2, PT, PT, R0, -0xd000000, RZ ;  /* 0xf300000000027810 */ /* 0x000fc80007ffe0ff */
[----:B------:R-:W-:-:S13]  /*0340*/  ISETP.GT.U32.AND P0, PT, R2, 0x727fffff, PT ;  /* 0x727fffff0200780c */ /* 0x000fda0003f04070 */
[----:B01----:R-:W-:Y:S05]  /*0350*/  @!P0 BRA `(.L_x_3) ;  /* 0x0000000000108947 */ /* 0x003fea0003800000 */
[----:B------:R-:W-:-:S07]  /*0360*/  MOV R18, 0x380 ;  /* 0x0000038000127802 */ /* 0x000fce0000000f00 */
[----:B------:R-:W-:Y:S05]  /*0370*/  CALL.REL.NOINC `($__internal_0_$__cuda_sm20_sqrt_rn_f32_slowpath) ;  /* 0x0000001000307944 */ /* 0x000fea0003c00000 */
[----:B------:R-:W-:Y:S01]  /*0380*/  MOV R13, R0 ;  /* 0x00000000000d7202 */ /* 0x000fe20000000f00 */
[----:B------:R-:W-:Y:S06]  /*0390*/  BRA `(.L_x_4) ;  /* 0x0000000000107947 */ /* 0x000fec0003800000 */
.L_x_3:
[----:B------:R-:W-:Y:S01]  /*03a0*/  FMUL.FTZ R13, R0, R3 ;  /* 0x00000003000d7220 */ /* 0x000fe20000410000 */
[----:B------:R-:W-:-:S03]  /*03b0*/  FMUL.FTZ R2, R3, 0.5 ;  /* 0x3f00000003027820 */ /* 0x000fc60000410000 */
[----:B------:R-:W-:-:S04]  /*03c0*/  FFMA R0, -R13, R13, R0 ;  /* 0x0000000d0d007223 */ /* 0x000fc80000000100 */
[----:B------:R-:W-:-:S07]  /*03d0*/  FFMA R13, R0, R2, R13 ;  /* 0x00000002000d7223 */ /* 0x000fce000000000d */
.L_x_4:
[----:B------:R-:W-:Y:S05]  /*03e0*/  BSYNC.RECONVERGENT B1 ;  /* 0x0000000000017941 */ /* 0x000fea0003800200 */
.L_x_2:
[----:B------:R-:W-:Y:S01]  /*03f0*/  IADD3 R0, PT, PT, R14, -0xd000000, RZ ;  /* 0xf30000000e007810 */ /* 0x000fe20007ffe0ff */
[----:B------:R0:W1:Y:S03]  /*0400*/  MUFU.RSQ R15, R14 ;  /* 0x0000000e000f7308 */ /* 0x0000660000001400 */
[----:B------:R-:W-:-:S13]  /*0410*/  ISETP.GT.U32.AND P0, PT, R0, 0x727fffff, PT ;  /* 0x727fffff0000780c */ /* 0x000fda0003f04070 */
[----:B0-----:R-:W-:Y:S05]  /*0420*/  @!P0 BRA `(.L_x_5) ;  /* 0x00000000001c8947 */ /* 0x001fea0003800000 */
[----:B------:R-:W-:Y:S01]  /*0430*/  BSSY.RECONVERGENT B1, `(.L_x_6) ;  /* 0x0000004000017945 */ /* 0x000fe20003800200 */
[----:B------:R-:W-:Y:S02]  /*0440*/  MOV R0, R14 ;  /* 0x0000000e00007202 */ /* 0x000fe40000000f00 */
[----:B------:R-:W-:-:S07]  /*0450*/  MOV R18, 0x470 ;  /* 0x0000047000127802 */ /* 0x000fce0000000f00 */
[----:B-1----:R-:W-:Y:S05]  /*0460*/  CALL.REL.NOINC `($__internal_0_$__cuda_sm20_sqrt_rn_f32_slowpath) ;  /* 0x0000000c00f47944 */ /* 0x002fea0003c00000 */
[----:B------:R-:W-:Y:S05]  /*0470*/  BSYNC.RECONVERGENT B1 ;  /* 0x0000000000017941 */ /* 0x000fea0003800200 */
.L_x_6:
[----:B------:R-:W-:Y:S01]  /*0480*/  MOV R3, R0 ;  /* 0x0000000000037202 */ /* 0x000fe20000000f00 */
[----:B------:R-:W-:Y:S06]  /*0490*/  BRA `(.L_x_7) ;  /* 0x0000000000107947 */ /* 0x000fec0003800000 */
.L_x_5:
[----:B-1----:R-:W-:Y:S01]  /*04a0*/  FMUL.FTZ R3, R14, R15 ;  /* 0x0000000f0e037220 */ /* 0x002fe20000410000 */
[----:B------:R-:W-:-:S03]  /*04b0*/  FMUL.FTZ R0, R15, 0.5 ;  /* 0x3f0000000f007820 */ /* 0x000fc60000410000 */
[----:B------:R-:W-:-:S04]  /*04c0*/  FFMA R14, -R3, R3, R14 ;  /* 0x00000003030e7223 */ /* 0x000fc8000000010e */
[----:B------:R-:W-:-:S07]  /*04d0*/  FFMA R3, R14, R0, R3 ;  /* 0x000000000e037223 */ /* 0x000fce0000000003 */
.L_x_7:
[----:B------:R-:W0:Y:S01]  /*04e0*/  MUFU.RCP R0, R3 ;  /* 0x0000000300007308 */ /* 0x000e220000001000 */
[----:B------:R-:W-:Y:S07]  /*04f0*/  BSSY.RECONVERGENT B1, `(.L_x_8) ;  /* 0x000000b000017945 */ /* 0x000fee0003800200 */
[----:B------:R-:W1:Y:S01]  /*0500*/  FCHK P0, R13, R3 ;  /* 0x000000030d007302 */ /* 0x000e620000000000 */
[----:B0-----:R-:W-:-:S04]  /*0510*/  FFMA R15, R0, -R3, 1 ;  /* 0x3f800000000f7423 */ /* 0x001fc80000000803 */
[----:B------:R-:W-:-:S04]  /*0520*/  FFMA R0, R0, R15, R0 ;  /* 0x0000000f00007223 */ /* 0x000fc80000000000 */
[----:B------:R-:W-:-:S04]  /*0530*/  FFMA R2, R0, R13, RZ ;  /* 0x0000000d00027223 */ /* 0x000fc800000000ff */
[----:B------:R-:W-:-:S04]  /*0540*/  FFMA R15, R2, -R3, R13 ;  /* 0x80000003020f7223 */ /* 0x000fc8000000000d */
[----:B------:R-:W-:Y:S01]  /*0550*/  FFMA R0, R0, R15, R2 ;  /* 0x0000000f00007223 */ /* 0x000fe20000000002 */
[----:B-1----:R-:W-:Y:S06]  /*0560*/  @!P0 BRA `(.L_x_9) ;  /* 0x00000000000c8947 */ /* 0x002fec0003800000 */
[----:B------:R-:W-:Y:S02]  /*0570*/  MOV R0, R13 ;  /* 0x0000000d00007202 */ /* 0x000fe40000000f00 */
[----:B------:R-:W-:-:S07]  /*0580*/  MOV R2, 0x5a0 ;  /* 0x000005a000027802 */ /* 0x000fce0000000f00 */
[----:B------:R-:W-:Y:S05]  /*0590*/  CALL.REL.NOINC `($__internal_1_$__cuda_sm3x_div_rn_noftz_f32_slowpath) ;  /* 0x0000001000047944 */ /* 0x000fea0003c00000 */
.L_x_9:
[----:B------:R-:W-:Y:S05]  /*05a0*/  BSYNC.RECONVERGENT B1 ;  /* 0x0000000000017941 */ /* 0x000fea0003800200 */
.L_x_8:
[----:B------:R-:W2:Y:S02]  /*05b0*/  LDG.E R2, desc[UR8][R4.64+-0x20] ;  /* 0xffffe00804027981 */ /* 0x000ea4000c1e1900 */
[----:B--2---:R-:W-:-:S07]  /*05c0*/  FADD R2, R2, R13 ;  /* 0x0000000d02027221 */ /* 0x004fce0000000000 */
.L_x_1:
[----:B------:R-:W-:Y:S05]  /*05d0*/  BSYNC.RECONVERGENT B0 ;  /* 0x0000000000007941 */ /* 0x000fea0003800200 */
.L_x_0:
[----:B------:R-:W2:Y:S04]  /*05e0*/  LDG.E R14, desc[UR8][R4.64+-0xc] ;  /* 0xfffff408040e7981 */ /* 0x000ea8000c1e1900 */
[----:B------:R-:W3:Y:S01]  /*05f0*/  LDG.E R17, desc[UR8][R4.64+-0x8] ;  /* 0xfffff80804117981 */ /* 0x000ee2000c1e1900 */
[----:B------:R-:W-:-:S03]  /*0600*/  FSETP.GT.AND P0, PT, R2, R11, PT ;  /* 0x0000000b0200720b */ /* 0x000fc60003f04000 */
[----:B------:R-:W4:Y:S10]  /*0610*/  LDG.E R16, desc[UR8][R4.64+-0x10] ;  /* 0xfffff00804107981 */ /* 0x000f34000c1e1900 */
[----:B------:R-:W5:Y:S04]  /*0620*/  @P0 LDG.E R3, desc[UR8][R4.64+-0x38] ;  /* 0xffffc80804030981 */ /* 0x000f68000c1e1900 */
[----:B------:R-:W5:Y:S04]  /*0630*/  @P0 LDG.E R13, desc[UR8][R4.64+-0x34] ;  /* 0xffffcc08040d0981 */ /* 0x000f68000c1e1900 */
[----:B------:R-:W5:Y:S01]  /*0640*/  @P0 LDG.E R15, desc[UR8][R4.64+-0x30] ;  /* 0xffffd008040f0981 */ /* 0x000f62000c1e1900 */
[----:B------:R-:W-:Y:S01]  /*0650*/  @P0 IMAD.MOV.U32 R11, RZ, RZ, R2 ;  /* 0x000000ffff0b0224 */ /* 0x000fe200078e0002 */
[----:B------:R-:W-:Y:S01]  /*0660*/  BSSY.RECONVERGENT B0, `(.L_x_10) ;  /* 0x000003b000007945 */ /* 0x000fe20003800200 */
[----:B------:R-:W-:-:S02]  /*0670*/  HFMA2 R2, -RZ, RZ, -36.65625, 4.5359134674072265625e-05 ;  /* 0xd09502f9ff027431 */ /* 0x000fc400000001ff */
[----:B--2---:R-:W-:Y:S01]  /*0680*/  FADD R14, R7, -R14 ;  /* 0x8000000e070e7221 */ /* 0x004fe20000000000 */
[----:B---3--:R-:W-:-:S03]  /*0690*/  FADD R17, R6, -R17 ;  /* 0x8000001106117221 */ /* 0x008fc60000000000 */
[----:B------:R-:W-:Y:S01]  /*06a0*/  FMUL R19, R14, R14 ;  /* 0x0000000e0e137220 */ /* 0x000fe20000400000 */
[----:B------:R-:W-:Y:S01]  /*06b0*/  FMUL R18, R17, R17 ;  /* 0x0000001111127220 */ /* 0x000fe20000400000 */
[----:B----4-:R-:W-:-:S03]  /*06c0*/  FMUL R14, R16, R16 ;  /* 0x00000010100e7220 */ /* 0x010fc60000400000 */
[----:B------:R-:W-:-:S05]  /*06d0*/  FADD R17, R19, R18 ;  /* 0x0000001213117221 */ /* 0x000fca0000000000 */
[----:B------:R-:W-:Y:S01]  /*06e0*/  FSETP.GEU.AND P1, PT, R17, R14, PT ;  /* 0x0000000e1100720b */ /* 0x000fe20003f2e000 */
[C---:B-----5:R-:W-:Y:S01]  /*06f0*/  @P0 FMUL R9, R0.reuse, R3 ;  /* 0x0000000300090220 */ /* 0x060fe20000400000 */
[C---:B------:R-:W-:Y:S01]  /*0700*/  @P0 FMUL R10, R0.reuse, R13 ;  /* 0x0000000d000a0220 */ /* 0x040fe20000400000 */
[----:B------:R-:W-:-:S10]  /*0710*/  @P0 FMUL R12, R0, R15 ;  /* 0x0000000f000c0220 */ /* 0x000fd40000400000 */
        /* <DEDUP_REMOVED lines=12> */
.L_x_13:
[----:B------:R-:W-:Y:S01]  /*07e0*/  FMUL.FTZ R13, R0, R3 ;  /* 0x00000003000d7220 */ /* 0x000fe20000410000 */
[----:B------:R-:W-:-:S03]  /*07f0*/  FMUL.FTZ R2, R3, 0.5 ;  /* 0x3f00000003027820 */ /* 0x000fc60000410000 */
[----:B------:R-:W-:-:S04]  /*0800*/  FFMA R0, -R13, R13, R0 ;  /* 0x0000000d0d007223 */ /* 0x000fc80000000100 */
[----:B------:R-:W-:-:S07]  /*0810*/  FFMA R13, R0, R2, R13 ;  /* 0x00000002000d7223 */ /* 0x000fce000000000d */
.L_x_14:
[----:B------:R-:W-:Y:S05]  /*0820*/  BSYNC.RECONVERGENT B1 ;  /* 0x0000000000017941 */ /* 0x000fea0003800200 */
.L_x_12:
        /* <DEDUP_REMOVED lines=9> */
.L_x_16:
[----:B------:R-:W-:Y:S01]  /*08c0*/  MOV R3, R0 ;  /* 0x0000000000037202 */ /* 0x000fe20000000f00 */
[----:B------:R-:W-:Y:S06]  /*08d0*/  BRA `(.L_x_17) ;  /* 0x0000000000107947 */ /* 0x000fec0003800000 */
.L_x_15:
[----:B-1----:R-:W-:Y:S01]  /*08e0*/  FMUL.FTZ R3, R14, R15 ;  /* 0x0000000f0e037220 */ /* 0x002fe20000410000 */
[----:B------:R-:W-:-:S03]  /*08f0*/  FMUL.FTZ R0, R15, 0.5 ;  /* 0x3f0000000f007820 */ /* 0x000fc60000410000 */
[----:B------:R-:W-:-:S04]  /*0900*/  FFMA R14, -R3, R3, R14 ;  /* 0x00000003030e7223 */ /* 0x000fc8000000010e */
[----:B------:R-:W-:-:S07]  /*0910*/  FFMA R3, R14, R0, R3 ;  /* 0x000000000e037223 */ /* 0x000fce0000000003 */
.L_x_17:
        /* <DEDUP_REMOVED lines=12> */
.L_x_19:
[----:B------:R-:W-:Y:S05]  /*09e0*/  BSYNC.RECONVERGENT B1 ;  /* 0x0000000000017941 */ /* 0x000fea0003800200 */
.L_x_18:
[----:B------:R-:W2:Y:S02]  /*09f0*/  LDG.E R2, desc[UR8][R4.64+-0x4] ;  /* 0xfffffc0804027981 */ /* 0x000ea4000c1e1900 */
[----:B--2---:R-:W-:-:S07]  /*0a00*/  FADD R2, R2, R13 ;  /* 0x0000000d02027221 */ /* 0x004fce0000000000 */
.L_x_11:
[----:B------:R-:W-:Y:S05]  /*0a10*/  BSYNC.RECONVERGENT B0 ;  /* 0x0000000000007941 */ /* 0x000fea0003800200 */
.L_x_10:
        /* <DEDUP_REMOVED lines=32> */
.L_x_23:
[----:B------:R-:W-:Y:S01]  /*0c20*/  FMUL.FTZ R13, R0, R3 ;  /* 0x00000003000d7220 */ /* 0x000fe20000410000 */
[----:B------:R-:W-:-:S03]  /*0c30*/  FMUL.FTZ R2, R3, 0.5 ;  /* 0x3f00000003027820 */ /* 0x000fc60000410000 */
[----:B------:R-:W-:-:S04]  /*0c40*/  FFMA R0, -R13, R13, R0 ;  /* 0x0000000d0d007223 */ /* 0x000fc80000000100 */
[----:B------:R-:W-:-:S07]  /*0c50*/  FFMA R13, R0, R2, R13 ;  /* 0x00000002000d7223 */ /* 0x000fce000000000d */
.L_x_24:
[----:B------:R-:W-:Y:S05]  /*0c60*/  BSYNC.RECONVERGENT B1 ;  /* 0x0000000000017941 */ /* 0x000fea0003800200 */
.L_x_22:
        /* <DEDUP_REMOVED lines=9> */
.L_x_26:
[----:B------:R-:W-:Y:S01]  /*0d00*/  MOV R3, R0 ;  /* 0x0000000000037202 */ /* 0x000fe20000000f00 */
[----:B------:R-:W-:Y:S06]  /*0d10*/  BRA `(.L_x_27) ;  /* 0x0000000000107947 */ /* 0x000fec0003800000 */
.L_x_25:
[----:B-1----:R-:W-:Y:S01]  /*0d20*/  FMUL.FTZ R3, R14, R15 ;  /* 0x0000000f0e037220 */ /* 0x002fe20000410000 */
[----:B------:R-:W-:-:S03]  /*0d30*/  FMUL.FTZ R0, R15, 0.5 ;  /* 0x3f0000000f007820 */ /* 0x000fc60000410000 */
[----:B------:R-:W-:-:S04]  /*0d40*/  FFMA R14, -R3, R3, R14 ;  /* 0x00000003030e7223 */ /* 0x000fc8000000010e */
[----:B------:R-:W-:-:S07]  /*0d50*/  FFMA R3, R14, R0, R3 ;  /* 0x000000000e037223 */ /* 0x000fce0000000003 */
.L_x_27:
        /* <DEDUP_REMOVED lines=12> */
.L_x_29:
[----:B------:R-:W-:Y:S05]  /*0e20*/  BSYNC.RECONVERGENT B1 ;  /* 0x0000000000017941 */ /* 0x000fea0003800200 */
.L_x_28:
[----:B------:R-:W2:Y:S02]  /*0e30*/  LDG.E R2, desc[UR8][R4.64+0x18] ;  /* 0x0000180804027981 */ /* 0x000ea4000c1e1900 */
[----:B--2---:R-:W-:-:S07]  /*0e40*/  FADD R2, R2, R13 ;  /* 0x0000000d02027221 */ /* 0x004fce0000000000 */
.L_x_21:
[----:B------:R-:W-:Y:S05]  /*0e50*/  BSYNC.RECONVERGENT B0 ;  /* 0x0000000000007941 */ /* 0x000fea0003800200 */
.L_x_20:
        /* <DEDUP_REMOVED lines=32> */
.L_x_33:
[----:B------:R-:W-:Y:S01]  /*1060*/  FMUL.FTZ R13, R0, R3 ;  /* 0x00000003000d7220 */ /* 0x000fe20000410000 */
[----:B------:R-:W-:-:S03]  /*1070*/  FMUL.FTZ R2, R3, 0.5 ;  /* 0x3f00000003027820 */ /* 0x000fc60000410000 */
[----:B------:R-:W-:-:S04]  /*1080*/  FFMA R0, -R13, R13, R0 ;  /* 0x0000000d0d007223 */ /* 0x000fc80000000100 */
[----:B------:R-:W-:-:S07]  /*1090*/  FFMA R13, R0, R2, R13 ;  /* 0x00000002000d7223 */ /* 0x000fce000000000d */
.L_x_34:
[----:B------:R-:W-:Y:S05]  /*10a0*/  BSYNC.RECONVERGENT B1 ;  /* 0x0000000000017941 */ /* 0x000fea0003800200 */
.L_x_32:
        /* <DEDUP_REMOVED lines=9> */
.L_x_36:
[----:B------:R-:W-:Y:S01]  /*1140*/  MOV R3, R0 ;  /* 0x0000000000037202 */ /* 0x000fe20000000f00 */
[----:B------:R-:W-:Y:S06]  /*1150*/  BRA `(.L_x_37) ;  /* 0x0000000000107947 */ /* 0x000fec0003800000 */
.L_x_35:
[----:B-1----:R-:W-:Y:S01]  /*1160*/  FMUL.FTZ R3, R14, R15 ;  /* 0x0000000f0e037220 */ /* 0x002fe20000410000 */
[----:B------:R-:W-:-:S03]  /*1170*/  FMUL.FTZ R0, R15, 0.5 ;  /* 0x3f0000000f007820 */ /* 0x000fc60000410000 */
[----:B------:R-:W-:-:S04]  /*1180*/  FFMA R14, -R3, R3, R14 ;  /* 0x00000003030e7223 */ /* 0x000fc8000000010e */
[----:B------:R-:W-:-:S07]  /*1190*/  FFMA R3, R14, R0, R3 ;  /* 0x000000000e037223 */ /* 0x000fce0000000003 */
.L_x_37:
        /* <DEDUP_REMOVED lines=12> */
.L_x_39:
[----:B------:R-:W-:Y:S05]  /*1260*/  BSYNC.RECONVERGENT B1 ;  /* 0x0000000000017941 */ /* 0x000fea0003800200 */
.L_x_38:
[----:B------:R-:W2:Y:S02]  /*1270*/  LDG.E R2, desc[UR8][R4.64+0x34] ;  /* 0x0000340804027981 */ /* 0x000ea4000c1e1900 */
[----:B--2---:R-:W-:-:S07]  /*1280*/  FADD R2, R2, R13 ;  /* 0x0000000d02027221 */ /* 0x004fce0000000000 */
.L_x_31:
[----:B------:R-:W-:Y:S05]  /*1290*/  BSYNC.RECONVERGENT B0 ;  /* 0x0000000000007941 */ /* 0x000fea0003800200 */
.L_x_30:
[----:B------:R-:W-:Y:S01]  /*12a0*/  FSETP.GT.AND P0, PT, R2, R11, PT ;  /* 0x0000000b0200720b */ /* 0x000fe20003f04000 */
[----:B------:R-:W-:-:S12]  /*12b0*/  BSSY.RECONVERGENT B0, `(.L_x_40) ;  /* 0x0000009000007945 */ /* 0x000fd80003800200 */
[----:B------:R-:W-:Y:S05]  /*12c0*/  @!P0 BRA `(.L_x_41) ;  /* 0x00000000001c8947 */ /* 0x000fea0003800000 */
[----:B------:R-:W2:Y:S04]  /*12d0*/  LDG.E R9, desc[UR8][R4.64+0x1c] ;  /* 0x00001c0804097981 */ /* 0x000ea8000c1e1900 */
[----:B------:R-:W3:Y:S04]  /*12e0*/  LDG.E R3, desc[UR8][R4.64+0x20] ;  /* 0x0000200804037981 */ /* 0x000ee8000c1e1900 */
[----:B------:R-:W4:Y:S01]  /*12f0*/  LDG.E R13, desc[UR8][R4.64+0x24] ;  /* 0x00002408040d7981 */ /* 0x000f22000c1e1900 */
[----:B------:R-:W-:Y:S02]  /*1300*/  IMAD.MOV.U32 R11, RZ, RZ, R2 ;  /* 0x000000ffff0b7224 */ /* 0x000fe400078e0002 */
[C---:B--2---:R-:W-:Y:S01]  /*1310*/  FMUL R9, R0.reuse, R9 ;  /* 0x0000000900097220 */ /* 0x044fe20000400000 */
[C---:B---3--:R-:W-:Y:S01]  /*1320*/  FMUL R10, R0.reuse, R3 ;  /* 0x00000003000a7220 */ /* 0x048fe20000400000 */
[----:B----4-:R-:W-:-:S07]  /*1330*/  FMUL R12, R0, R13 ;  /* 0x0000000d000c7220 */ /* 0x010fce0000400000 */
.L_x_41:
[----:B------:R-:W-:Y:S05]  /*1340*/  BSYNC.RECONVERGENT B0 ;  /* 0x0000000000007941 */ /* 0x000fea0003800200 */
.L_x_40:
[----:B------:R-:W-:-:S04]  /*1350*/  IADD3 R4, P0, PT, R4, 0x70, RZ ;  /* 0x0000007004047810 */ /* 0x000fc80007f1e0ff */
[----:B------:R-:W-:Y:S01]  /*1360*/  IADD3.X R5, PT, PT, RZ, R5, RZ, P0, !PT ;  /* 0x00000005ff057210 */ /* 0x000fe200007fe4ff */
[----:B------:R-:W-:Y:S08]  /*1370*/  BRA.U UP0, `(.L_x_42) ;  /* 0xffffffed00a07547 */ /* 0x000ff0000b83ffff */
[----:B------:R-:W0:Y:S01]  /*1380*/  LDC.64 R2, c[0x0][0x388] ;  /* 0x0000e200ff027b82 */ /* 0x000e220000000a00 */
[----:B------:R-:W-:Y:S01]  /*1390*/  FMUL R0, R9, 255 ;  /* 0x437f000009007820 */ /* 0x000fe20000400000 */
[----:B------:R-:W-:Y:S01]  /*13a0*/  FMUL R10, R10, 255 ;  /* 0x437f00000a0a7820 */ /* 0x000fe20000400000 */
[----:B------:R-:W-:Y:S02]  /*13b0*/  FMUL R12, R12, 255 ;  /* 0x437f00000c0c7820 */ /* 0x000fe40000400000 */
[----:B------:R-:W1:Y:S08]  /*13c0*/  F2I.U32.TRUNC.NTZ R5, R0 ;  /* 0x0000000000057305 */ /* 0x000e70000020f000 */
[----:B------:R-:W2:Y:S08]  /*13d0*/  F2I.U32.TRUNC.NTZ R7, R10 ;  /* 0x0000000a00077305 */ /* 0x000eb0000020f000 */
[----:B------:R-:W3:Y:S01]  /*13e0*/  F2I.U32.TRUNC.NTZ R11, R12 ;  /* 0x0000000c000b7305 */ /* 0x000ee2000020f000 */
[----:B0-----:R-:W-:-:S05]  /*13f0*/  IMAD.WIDE R8, R8, 0x3, R2 ;  /* 0x0000000308087825 */ /* 0x001fca00078e0202 */
[----:B-1----:R-:W-:Y:S04]  /*1400*/  STG.E.U8 desc[UR8][R8.64], R5 ;  /* 0x0000000508007986 */ /* 0x002fe8000c101108 */
[----:B--2---:R-:W-:Y:S04]  /*1410*/  STG.E.U8 desc[UR8][R8.64+0x1], R7 ;  /* 0x0000010708007986 */ /* 0x004fe8000c101108 */
[----:B---3--:R-:W-:Y:S01]  /*1420*/  STG.E.U8 desc[UR8][R8.64+0x2], R11 ;  /* 0x0000020b08007986 */ /* 0x008fe2000c101108 */
[----:B------:R-:W-:Y:S05]  /*1430*/  EXIT ;  /* 0x000000000000794d */ /* 0x000fea0003800000 */
        .weak           $__internal_0_$__cuda_sm20_sqrt_rn_f32_slowpath
        .type           $__internal_0_$__cuda_sm20_sqrt_rn_f32_slowpath,@function
        .size           $__internal_0_$__cuda_sm20_sqrt_rn_f32_slowpath,($__internal_1_$__cuda_sm3x_div_rn_noftz_f32_slowpath - $__internal_0_$__cuda_sm20_sqrt_rn_f32_slowpath)
$__internal_0_$__cuda_sm20_sqrt_rn_f32_slowpath:
[----:B------:R-:W-:-:S13]  /*1440*/  LOP3.LUT P0, RZ, R0, 0x7fffffff, RZ, 0xc0, !PT ;  /* 0x7fffffff00ff7812 */ /* 0x000fda000780c0ff */
[----:B------:R-:W-:Y:S01]  /*1450*/  @!P0 MOV R2, R0 ;  /* 0x0000000000028202 */ /* 0x000fe20000000f00 */
[----:B------:R-:W-:Y:S06]  /*1460*/  @!P0 BRA `(.L_x_43) ;  /* 0x0000000000408947 */ /* 0x000fec0003800000 */
[----:B------:R-:W-:-:S13]  /*1470*/  FSETP.GEU.FTZ.AND P0, PT, R0, RZ, PT ;  /* 0x000000ff0000720b */ /* 0x000fda0003f1e000 */
[----:B------:R-:W-:Y:S01]  /*1480*/  @!P0 MOV R2, 0x7fffffff ;  /* 0x7fffffff00028802 */ /* 0x000fe20000000f00 */
[----:B------:R-:W-:Y:S06]  /*1490*/  @!P0 BRA `(.L_x_43) ;  /* 0x0000000000348947 */ /* 0x000fec0003800000 */
[----:B------:R-:W-:-:S13]  /*14a0*/  FSETP.GTU.FTZ.AND P0, PT, |R0|, +INF , PT ;  /* 0x7f8000000000780b */ /* 0x000fda0003f1c200 */
[----:B------:R-:W-:Y:S01]  /*14b0*/  @P0 FADD.FTZ R2, R0, 1 ;  /* 0x3f80000000020421 */ /* 0x000fe20000010000 */
[----:B------:R-:W-:Y:S06]  /*14c0*/  @P0 BRA `(.L_x_43) ;  /* 0x0000000000280947 */ /* 0x000fec0003800000 */
[----:B------:R-:W-:-:S13]  /*14d0*/  FSETP.NEU.FTZ.AND P0, PT, |R0|, +INF , PT ;  /* 0x7f8000000000780b */ /* 0x000fda0003f1d200 */
[----:B------:R-:W-:-:S04]  /*14e0*/  @P0 FFMA R3, R0, 1.84467440737095516160e+19, RZ ;  /* 0x5f80000000030823 */ /* 0x000fc800000000ff */
[----:B------:R-:W0:Y:S02]  /*14f0*/  @P0 MUFU.RSQ R2, R3 ;  /* 0x0000000300020308 */ /* 0x000e240000001400 */
[----:B0-----:R-:W-:Y:S01]  /*1500*/  @P0 FMUL.FTZ R16, R3, R2 ;  /* 0x0000000203100220 */ /* 0x001fe20000410000 */
[----:B------:R-:W-:Y:S01]  /*1510*/  @P0 FMUL.FTZ R17, R2, 0.5 ;  /* 0x3f00000002110820 */ /* 0x000fe20000410000 */
[----:B------:R-:W-:Y:S02]  /*1520*/  @!P0 MOV R2, R0 ;  /* 0x0000000000028202 */ /* 0x000fe40000000f00 */
[----:B------:R-:W-:-:S04]  /*1530*/  @P0 FADD.FTZ R15, -R16, -RZ ;  /* 0x800000ff100f0221 */ /* 0x000fc80000010100 */
[----:B------:R-:W-:-:S04]  /*1540*/  @P0 FFMA R15, R16, R15, R3 ;  /* 0x0000000f100f0223 */ /* 0x000fc80000000003 */
[----:B------:R-:W-:-:S04]  /*1550*/  @P0 FFMA R15, R15, R17, R16 ;  /* 0x000000110f0f0223 */ /* 0x000fc80000000010 */
[----:B------:R-:W-:-:S07]  /*1560*/  @P0 FMUL.FTZ R2, R15, 2.3283064365386962891e-10 ;  /* 0x2f8000000f020820 */ /* 0x000fce0000410000 */
.L_x_43:
[----:B------:R-:W-:Y:S01]  /*1570*/  HFMA2 R3, -RZ, RZ, 0, 0 ;  /* 0x00000000ff037431 */ /* 0x000fe200000001ff */
[----:B------:R-:W-:Y:S02]  /*1580*/  MOV R0, R2 ;  /* 0x0000000200007202 */ /* 0x000fe40000000f00 */
[----:B------:R-:W-:-:S04]  /*1590*/  MOV R2, R18 ;  /* 0x0000001200027202 */ /* 0x000fc80000000f00 */
[----:B------:R-:W-:Y:S05]  /*15a0*/  RET.REL.NODEC R2 `(_Z6kernelP6SphereP6uchar3ii) ;  /* 0xffffffe802947950 */ /* 0x000fea0003c3ffff */
        .weak           $__internal_1_$__cuda_sm3x_div_rn_noftz_f32_slowpath
        .type           $__internal_1_$__cuda_sm3x_div_rn_noftz_f32_slowpath,@function
        .size           $__internal_1_$__cuda_sm3x_div_rn_noftz_f32_slowpath,(.L_x_57 - $__internal_1_$__cuda_sm3x_div_rn_noftz_f32_slowpath)
$__internal_1_$__cuda_sm3x_div_rn_noftz_f32_slowpath:
[----:B------:R-:W-:Y:S01]  /*15b0*/  SHF.R.U32.HI R14, RZ, 0x17, R3 ;  /* 0x00000017ff0e7819 */ /* 0x000fe20000011603 */
[----:B------:R-:W-:Y:S01]  /*15c0*/  BSSY.RECONVERGENT B2, `(.L_x_44) ;  /* 0x0000062000027945 */ /* 0x000fe20003800200 */
[----:B------:R-:W-:Y:S02]  /*15d0*/  SHF.R.U32.HI R15, RZ, 0x17, R0 ;  /* 0x00000017ff0f7819 */ /* 0x000fe40000011600 */
[----:B------:R-:W-:Y:S02]  /*15e0*/  LOP3.LUT R14, R14, 0xff, RZ, 0xc0, !PT ;  /* 0x000000ff0e0e7812 */ /* 0x000fe400078ec0ff */
[----:B------:R-:W-:-:S03]  /*15f0*/  LOP3.LUT R19, R15, 0xff, RZ, 0xc0, !PT ;  /* 0x000000ff0f137812 */ /* 0x000fc600078ec0ff */
[----:B------:R-:W-:Y:S01]  /*1600*/  VIADD R17, R14, 0xffffffff ;  /* 0xffffffff0e117836 */ /* 0x000fe20000000000 */
[----:B------:R-:W-:-:S04]  /*1610*/  IADD3 R16, PT, PT, R19, -0x1, RZ ;  /* 0xffffffff13107810 */ /* 0x000fc80007ffe0ff */
[----:B------:R-:W-:-:S04]  /*1620*/  ISETP.GT.U32.AND P0, PT, R17, 0xfd, PT ;  /* 0x000000fd1100780c */ /* 0x000fc80003f04070 */
[----:B------:R-:W-:-:S13]  /*1630*/  ISETP.GT.U32.OR P0, PT, R16, 0xfd, P0 ;  /* 0x000000fd1000780c */ /* 0x000fda0000704470 */
[----:B------:R-:W-:Y:S01]  /*1640*/  @!P0 MOV R15, RZ ;  /* 0x000000ff000f8202 */ /* 0x000fe20000000f00 */
[----:B------:R-:W-:Y:S06]  /*1650*/  @!P0 BRA `(.L_x_45) ;  /* 0x00000000005c8947 */ /* 0x000fec0003800000 */
[----:B------:R-:W-:Y:S02]  /*1660*/  FSETP.GTU.FTZ.AND P0, PT, |R0|, +INF , PT ;  /* 0x7f8000000000780b */ /* 0x000fe40003f1c200 */
[----:B------:R-:W-:-:S04]  /*1670*/  FSETP.GTU.FTZ.AND P1, PT, |R3|, +INF , PT ;  /* 0x7f8000000300780b */ /* 0x000fc80003f3c200 */
[----:B------:R-:W-:-:S13]  /*1680*/  PLOP3.LUT P0, PT, P0, P1, PT, 0xf8, 0x8f ;  /* 0x00000000008f781c */ /* 0x000fda0000703f70 */
[----:B------:R-:W-:Y:S05]  /*1690*/  @P0 BRA `(.L_x_46) ;  /* 0x00000004004c0947 */ /* 0x000fea0003800000 */
[----:B------:R-:W-:-:S13]  /*16a0*/  LOP3.LUT P0, RZ, R3, 0x7fffffff, R0, 0xc8, !PT ;  /* 0x7fffffff03ff7812 */ /* 0x000fda000780c800 */
[----:B------:R-:W-:Y:S05]  /*16b0*/  @!P0 BRA `(.L_x_47) ;  /* 0x00000004003c8947 */ /* 0x000fea0003800000 */
[C---:B------:R-:W-:Y:S02]  /*16c0*/  FSETP.NEU.FTZ.AND P2, PT, |R0|.reuse, +INF , PT ;  /* 0x7f8000000000780b */ /* 0x040fe40003f5d200 */
[----:B------:R-:W-:Y:S02]  /*16d0*/  FSETP.NEU.FTZ.AND P1, PT, |R3|, +INF , PT ;  /* 0x7f8000000300780b */ /* 0x000fe40003f3d200 */
[----:B------:R-:W-:-:S11]  /*16e0*/  FSETP.NEU.FTZ.AND P0, PT, |R0|, +INF , PT ;  /* 0x7f8000000000780b */ /* 0x000fd60003f1d200 */
[----:B------:R-:W-:Y:S05]  /*16f0*/  @!P1 BRA !P2, `(.L_x_47) ;  /* 0x00000004002c9947 */ /* 0x000fea0005000000 */
[----:B------:R-:W-:-:S04]  /*1700*/  LOP3.LUT P2, RZ, R0, 0x7fffffff, RZ, 0xc0, !PT ;  /* 0x7fffffff00ff7812 */ /* 0x000fc8000784c0ff */
[----:B------:R-:W-:-:S13]  /*1710*/  PLOP3.LUT P1, PT, P1, P2, PT, 0x2f, 0xf2 ;  /* 0x0000000000f2781c */ /* 0x000fda0000f24577 */
[----:B------:R-:W-:Y:S05]  /*1720*/  @P1 BRA `(.L_x_48) ;  /* 0x0000000400181947 */ /* 0x000fea0003800000 */
[----:B------:R-:W-:-:S04]  /*1730*/  LOP3.LUT P1, RZ, R3, 0x7fffffff, RZ, 0xc0, !PT ;  /* 0x7fffffff03ff7812 */ /* 0x000fc8000782c0ff */
[----:B------:R-:W-:-:S13]  /*1740*/  PLOP3.LUT P0, PT, P0, P1, PT, 0x2f, 0xf2 ;  /* 0x0000000000f2781c */ /* 0x000fda0000702577 */
[----:B------:R-:W-:Y:S05]  /*1750*/  @P0 BRA `(.L_x_49) ;  /* 0x0000000400000947 */ /* 0x000fea0003800000 */
[----:B------:R-:W-:Y:S02]  /*1760*/  ISETP.GE.AND P0, PT, R16, RZ, PT ;  /* 0x000000ff1000720c */ /* 0x000fe40003f06270 */
[----:B------:R-:W-:-:S11]  /*1770*/  ISETP.GE.AND P1, PT, R17, RZ, PT ;  /* 0x000000ff1100720c */ /* 0x000fd60003f26270 */
[----:B------:R-:W-:Y:S01]  /*1780*/  @P0 MOV R15, RZ ;  /* 0x000000ff000f0202 */ /* 0x000fe20000000f00 */
[----:B------:R-:W-:Y:S01]  /*1790*/  @!P0 FFMA R0, R0, 1.84467440737095516160e+19, RZ ;  /* 0x5f80000000008823 */ /* 0x000fe200000000ff */
[----:B------:R-:W-:Y:S01]  /*17a0*/  @!P0 MOV R15, 0xffffffc0 ;  /* 0xffffffc0000f8802 */ /* 0x000fe20000000f00 */
[----:B------:R-:W-:-:S03]  /*17b0*/  @!P1 FFMA R3, R3, 1.84467440737095516160e+19, RZ ;  /* 0x5f80000003039823 */ /* 0x000fc600000000ff */
[----:B------:R-:W-:-:S07]  /*17c0*/  @!P1 IADD3 R15, PT, PT, R15, 0x40, RZ ;  /* 0x000000400f0f9810 */ /* 0x000fce0007ffe0ff */
.L_x_45:
[----:B------:R-:W-:Y:S01]  /*17d0*/  LEA R16, R14, 0xc0800000, 0x17 ;  /* 0xc08000000e107811 */ /* 0x000fe200078eb8ff */
[----:B------:R-:W-:Y:S01]  /*17e0*/  BSSY.RECONVERGENT B3, `(.L_x_50) ;  /* 0x0000036000037945 */ /* 0x000fe20003800200 */
[----:B------:R-:W-:Y:S02]  /*17f0*/  IADD3 R19, PT, PT, R19, -0x7f, RZ ;  /* 0xffffff8113137810 */ /* 0x000fe40007ffe0ff */
[----:B------:R-:W-:-:S03]  /*1800*/  IADD3 R18, PT, PT, -R16, R3, RZ ;  /* 0x0000000310127210 */ /* 0x000fc60007ffe1ff */
[C---:B------:R-:W-:Y:S01]  /*1810*/  IMAD R0, R19.reuse, -0x800000, R0 ;  /* 0xff80000013007824 */ /* 0x040fe200078e0200 */
[----:B------:R0:W1:Y:S01]  /*1820*/  MUFU.RCP R3, R18 ;  /* 0x0000001200037308 */ /* 0x0000620000001000 */
[----:B------:R-:W-:Y:S01]  /*1830*/  FADD.FTZ R17, -R18, -RZ ;  /* 0x800000ff12117221 */ /* 0x000fe20000010100 */
[----:B0-----:R-:W-:-:S05]  /*1840*/  IADD3 R18, PT, PT, R19, 0x7f, -R14 ;  /* 0x0000007f13127810 */ /* 0x001fca0007ffe80e */
[----:B------:R-:W-:Y:S02]  /*1850*/  IMAD.IADD R15, R18, 0x1, R15 ;  /* 0x00000001120f7824 */ /* 0x000fe400078e020f */
[----:B-1----:R-:W-:-:S04]  /*1860*/  FFMA R16, R3, R17, 1 ;  /* 0x3f80000003107423 */ /* 0x002fc80000000011 */
[----:B------:R-:W-:-:S04]  /*1870*/  FFMA R3, R3, R16, R3 ;  /* 0x0000001003037223 */ /* 0x000fc80000000003 */
[----:B------:R-:W-:-:S04]  /*1880*/  FFMA R16, R0, R3, RZ ;  /* 0x0000000300107223 */ /* 0x000fc800000000ff */
[----:B------:R-:W-:-:S04]  /*1890*/  FFMA R20, R17, R16, R0 ;  /* 0x0000001011147223 */ /* 0x000fc80000000000 */
[----:B------:R-:W-:-:S04]  /*18a0*/  FFMA R16, R3, R20, R16 ;  /* 0x0000001403107223 */ /* 0x000fc80000000010 */
[----:B------:R-:W-:-:S04]  /*18b0*/  FFMA R17, R17, R16, R0 ;  /* 0x0000001011117223 */ /* 0x000fc80000000000 */
[----:B------:R-:W-:-:S05]  /*18c0*/  FFMA R0, R3, R17, R16 ;  /* 0x0000001103007223 */ /* 0x000fca0000000010 */
[----:B------:R-:W-:-:S04]  /*18d0*/  SHF.R.U32.HI R14, RZ, 0x17, R0 ;  /* 0x00000017ff0e7819 */ /* 0x000fc80000011600 */
[----:B------:R-:W-:-:S04]  /*18e0*/  LOP3.LUT R14, R14, 0xff, RZ, 0xc0, !PT ;  /* 0x000000ff0e0e7812 */ /* 0x000fc800078ec0ff */
[----:B------:R-:W-:-:S04]  /*18f0*/  IADD3 R18, PT, PT, R14, R15, RZ ;  /* 0x0000000f0e127210 */ /* 0x000fc80007ffe0ff */
[----:B------:R-:W-:-:S04]  /*1900*/  IADD3 R14, PT, PT, R18, -0x1, RZ ;  /* 0xffffffff120e7810 */ /* 0x000fc80007ffe0ff */
[----:B------:R-:W-:-:S13]  /*1910*/  ISETP.GE.U32.AND P0, PT, R14, 0xfe, PT ;  /* 0x000000fe0e00780c */ /* 0x000fda0003f06070 */
[----:B------:R-:W-:Y:S05]  /*1920*/  @!P0 BRA `(.L_x_51) ;  /* 0x0000000000808947 */ /* 0x000fea0003800000 */
[----:B------:R-:W-:-:S13]  /*1930*/  ISETP.GT.AND P0, PT, R18, 0xfe, PT ;  /* 0x000000fe1200780c */ /* 0x000fda0003f04270 */
[----:B------:R-:W-:Y:S05]  /*1940*/  @P0 BRA `(.L_x_52) ;  /* 0x00000000006c0947 */ /* 0x000fea0003800000 */
[----:B------:R-:W-:-:S13]  /*1950*/  ISETP.GE.AND P0, PT, R18, 0x1, PT ;  /* 0x000000011200780c */ /* 0x000fda0003f06270 */
[----:B------:R-:W-:Y:S05]  /*1960*/  @P0 BRA `(.L_x_53) ;  /* 0x0000000000740947 */ /* 0x000fea0003800000 */
[----:B------:R-:W-:Y:S02]  /*1970*/  ISETP.GE.AND P0, PT, R18, -0x18, PT ;  /* 0xffffffe81200780c */ /* 0x000fe40003f06270 */
[----:B------:R-:W-:-:S11]  /*1980*/  LOP3.LUT R0, R0, 0x80000000, RZ, 0xc0, !PT ;  /* 0x8000000000007812 */ /* 0x000fd600078ec0ff */
[----:B------:R-:W-:Y:S05]  /*1990*/  @!P0 BRA `(.L_x_53) ;  /* 0x0000000000688947 */ /* 0x000fea0003800000 */
[CCC-:B------:R-:W-:Y:S01]  /*19a0*/  FFMA.RZ R14, R3.reuse, R17.reuse, R16.reuse ;  /* 0x00000011030e7223 */ /* 0x1c0fe2000000c010 */
[C---:B------:R-:W-:Y:S02]  /*19b0*/  ISETP.NE.AND P2, PT, R18.reuse, RZ, PT ;  /* 0x000000ff1200720c */ /* 0x040fe40003f45270 */
[----:B------:R-:W-:Y:S02]  /*19c0*/  ISETP.NE.AND P1, PT, R18, RZ, PT ;  /* 0x000000ff1200720c */ /* 0x000fe40003f25270 */
[----:B------:R-:W-:Y:S01]  /*19d0*/  LOP3.LUT R15, R14, 0x7fffff, RZ, 0xc0, !PT ;  /* 0x007fffff0e0f7812 */ /* 0x000fe200078ec0ff */
[CCC-:B------:R-:W-:Y:S01]  /*19e0*/  FFMA.RP R14, R3.reuse, R17.reuse, R16.reuse ;  /* 0x00000011030e7223 */ /* 0x1c0fe20000008010 */
[----:B------:R-:W-:Y:S01]  /*19f0*/  FFMA.RM R3, R3, R17, R16 ;  /* 0x0000001103037223 */ /* 0x000fe20000004010 */
[----:B------:R-:W-:Y:S02]  /*1a00*/  IADD3 R16, PT, PT, R18, 0x20, RZ ;  /* 0x0000002012107810 */ /* 0x000fe40007ffe0ff */
[----:B------:R-:W-:-:S02]  /*1a10*/  LOP3.LUT R15, R15, 0x800000, RZ, 0xfc, !PT ;  /* 0x008000000f0f7812 */ /* 0x000fc400078efcff */
[----:B------:R-:W-:Y:S02]  /*1a20*/  IADD3 R17, PT, PT, -R18, RZ, RZ ;  /* 0x000000ff12117210 */ /* 0x000fe40007ffe1ff */
[----:B------:R-:W-:Y:S02]  /*1a30*/  SHF.L.U32 R16, R15, R16, RZ ;  /* 0x000000100f107219 */ /* 0x000fe400000006ff */
[----:B------:R-:W-:Y:S02]  /*1a40*/  FSETP.NEU.FTZ.AND P0, PT, R14, R3, PT ;  /* 0x000000030e00720b */ /* 0x000fe40003f1d000 */
[----:B------:R-:W-:Y:S02]  /*1a50*/  SEL R14, R17, RZ, P2 ;  /* 0x000000ff110e7207 */ /* 0x000fe40001000000 */
[----:B------:R-:W-:Y:S02]  /*1a60*/  ISETP.NE.AND P1, PT, R16, RZ, P1 ;  /* 0x000000ff1000720c */ /* 0x000fe40000f25270 */
[----:B------:R-:W-:-:S02]  /*1a70*/  SHF.R.U32.HI R14, RZ, R14, R15 ;  /* 0x0000000eff0e7219 */ /* 0x000fc4000001160f */
[----:B------:R-:W-:Y:S02]  /*1a80*/  PLOP3.LUT P0, PT, P0, P1, PT, 0xf8, 0x8f ;  /* 0x00000000008f781c */ /* 0x000fe40000703f70 */
[----:B------:R-:W-:Y:S02]  /*1a90*/  SHF.R.U32.HI R16, RZ, 0x1, R14 ;  /* 0x00000001ff107819 */ /* 0x000fe4000001160e */
[----:B------:R-:W-:-:S04]  /*1aa0*/  SEL R3, RZ, 0x1, !P0 ;  /* 0x00000001ff037807 */ /* 0x000fc80004000000 */
[----:B------:R-:W-:-:S04]  /*1ab0*/  LOP3.LUT R3, R3, 0x1, R16, 0xf8, !PT ;  /* 0x0000000103037812 */ /* 0x000fc800078ef810 */
[----:B------:R-:W-:-:S04]  /*1ac0*/  LOP3.LUT R3, R3, R14, RZ, 0xc0, !PT ;  /* 0x0000000e03037212 */ /* 0x000fc800078ec0ff */
[----:B------:R-:W-:-:S04]  /*1ad0*/  IADD3 R3, PT, PT, R16, R3, RZ ;  /* 0x0000000310037210 */ /* 0x000fc80007ffe0ff */
[----:B------:R-:W-:Y:S01]  /*1ae0*/  LOP3.LUT R0, R3, R0, RZ, 0xfc, !PT ;  /* 0x0000000003007212 */ /* 0x000fe200078efcff */
[----:B------:R-:W-:Y:S06]  /*1af0*/  BRA `(.L_x_53) ;  /* 0x0000000000107947 */ /* 0x000fec0003800000 */
.L_x_52:
[----:B------:R-:W-:-:S04]  /*1b00*/  LOP3.LUT R0, R0, 0x80000000, RZ, 0xc0, !PT ;  /* 0x8000000000007812 */ /* 0x000fc800078ec0ff */
[----:B------:R-:W-:Y:S01]  /*1b10*/  LOP3.LUT R0, R0, 0x7f800000, RZ, 0xfc, !PT ;  /* 0x7f80000000007812 */ /* 0x000fe200078efcff */
[----:B------:R-:W-:Y:S06]  /*1b20*/  BRA `(.L_x_53) ;  /* 0x0000000000047947 */ /* 0x000fec0003800000 */
.L_x_51:
[----:B------:R-:W-:-:S07]  /*1b30*/  LEA R0, R15, R0, 0x17 ;  /* 0x000000000f007211 */ /* 0x000fce00078eb8ff */
.L_x_53:
[----:B------:R-:W-:Y:S05]  /*1b40*/  BSYNC.RECONVERGENT B3 ;  /* 0x0000000000037941 */ /* 0x000fea0003800200 */
.L_x_50:
[----:B------:R-:W-:Y:S05]  /*1b50*/  BRA `(.L_x_54) ;  /* 0x0000000000207947 */ /* 0x000fea0003800000 */
.L_x_49:
[----:B------:R-:W-:-:S04]  /*1b60*/  LOP3.LUT R0, R3, 0x80000000, R0, 0x48, !PT ;  /* 0x8000000003007812 */ /* 0x000fc800078e4800 */
[----:B------:R-:W-:Y:S01]  /*1b70*/  LOP3.LUT R0, R0, 0x7f800000, RZ, 0xfc, !PT ;  /* 0x7f80000000007812 */ /* 0x000fe200078efcff */
[----:B------:R-:W-:Y:S06]  /*1b80*/  BRA `(.L_x_54) ;  /* 0x0000000000147947 */ /* 0x000fec0003800000 */
.L_x_48:
[----:B------:R-:W-:Y:S01]  /*1b90*/  LOP3.LUT R0, R3, 0x80000000, R0, 0x48, !PT ;  /* 0x8000000003007812 */ /* 0x000fe200078e4800 */
[----:B------:R-:W-:Y:S06]  /*1ba0*/  BRA `(.L_x_54) ;  /* 0x00000000000c7947 */ /* 0x000fec0003800000 */
.L_x_47:
[----:B------:R-:W0:Y:S01]  /*1bb0*/  MUFU.RSQ R0, -QNAN ;  /* 0xffc0000000007908 */ /* 0x000e220000001400 */
[----:B------:R-:W-:Y:S05]  /*1bc0*/  BRA `(.L_x_54) ;  /* 0x0000000000047947 */ /* 0x000fea0003800000 */
.L_x_46:
[----:B------:R-:W-:-:S07]  /*1bd0*/  FADD.FTZ R0, R0, R3 ;  /* 0x0000000300007221 */ /* 0x000fce0000010000 */
.L_x_54:
[----:B------:R-:W-:Y:S05]  /*1be0*/  BSYNC.RECONVERGENT B2 ;  /* 0x0000000000027941 */ /* 0x000fea0003800200 */
.L_x_44:
[----:B------:R-:W-:-:S04]  /*1bf0*/  HFMA2 R3, -RZ, RZ, 0, 0 ;  /* 0x00000000ff037431 */ /* 0x000fc800000001ff */
[----:B0-----:R-:W-:Y:S05]  /*1c00*/  RET.REL.NODEC R2 `(_Z6kernelP6SphereP6uchar3ii) ;  /* 0xffffffe002fc7950 */ /* 0x001fea0003c3ffff */
.L_x_55:
[----:B------:R-:W-:-:S00]  /*1c10*/  BRA `(.L_x_55) ;  /* 0xfffffffc00fc7947 */ /* 0x000fc0000383ffff */
[----:B------:R-:W-:-:S00]  /*1c20*/  NOP ;  /* 0x0000000000007918 */ /* 0x000fc00000000000 */
        /* <DEDUP_REMOVED lines=13> */
.L_x_57:


//--------------------- .nv.shared.reserved.0     --------------------------
	.section	.nv.shared.reserved.0,"aw",@nobits
	.weak		__nv_reservedSMEM_offset_0_alias
	.size		__nv_reservedSMEM_offset_0_alias, 0, 64
	.other		__nv_reservedSMEM_offset_0_alias,@"STO_CUDA_RESERVED_SHARED STV_DEFAULT"
__nv_reservedSMEM_offset_0_alias:
	.zero		0
	.zero		64


//--------------------- .nv.constant0._Z6kernelP6SphereP6uchar3ii --------------------------
	.section	.nv.constant0._Z6kernelP6SphereP6uchar3ii,"a",@progbits
	.sectionflags	@""
	.align	4
.nv.constant0._Z6kernelP6SphereP6uchar3ii:
	.zero		920


//--------------------- SYMBOLS --------------------------

	.type		.nv.reservedSmem.offset0,@object
	.size		.nv.reservedSmem.offset0,0x4
